//
// Generated by NVIDIA NVVM Compiler
//
// Compiler Build ID: CL-36424714
// Cuda compilation tools, release 13.0, V13.0.88
// Based on NVVM 20.0.0
//

.version 9.0
.target sm_100
.address_size 64

	// .globl	_Z9transformPKfPfii

.visible .entry _Z9transformPKfPfii(
	.param .u64 .ptr .align 1 _Z9transformPKfPfii_param_0,
	.param .u64 .ptr .align 1 _Z9transformPKfPfii_param_1,
	.param .u32 _Z9transformPKfPfii_param_2,
	.param .u32 _Z9transformPKfPfii_param_3
)
{
	.reg .pred 	%p<2>;
	.reg .b32 	%r<8>;
	.reg .b32 	%f<3>;
	.reg .b64 	%rd<8>;

	ld.param.u64 	%rd1, [_Z9transformPKfPfii_param_0];
	ld.param.u64 	%rd2, [_Z9transformPKfPfii_param_1];
	ld.param.u32 	%r2, [_Z9transformPKfPfii_param_2];
	ld.param.u32 	%r3, [_Z9transformPKfPfii_param_3];
	mov.u32 	%r4, %ctaid.x;
	mov.u32 	%r5, %ntid.x;
	mov.u32 	%r6, %tid.x;
	mad.lo.s32 	%r7, %r4, %r5, %r6;
	add.s32 	%r1, %r7, %r3;
	setp.ge.s32 	%p1, %r1, %r2;
	@%p1 bra 	$L__BB0_2;
	cvta.to.global.u64 	%rd3, %rd1;
	cvta.to.global.u64 	%rd4, %rd2;
	mul.wide.s32 	%rd5, %r1, 4;
	add.s64 	%rd6, %rd3, %rd5;
	ld.global.f32 	%f1, [%rd6];
	fma.rn.f32 	%f2, %f1, 0f40000000, 0f3F800000;
	add.s64 	%rd7, %rd4, %rd5;
	st.global.f32 	[%rd7], %f2;
$L__BB0_2:
	ret;

}


// ===== COMPILED SASS (sm_100) =====

	.target	sm_100

	.elftype	@"ET_EXEC"


//--------------------- .note.nv.tkinfo           --------------------------
	.section	.note.nv.tkinfo,"",@"SHT_NOTE"
	.sectionflags	@"SHF_NOTE_NV_TKINFO"
	.tkinfo
        /*0018*/ 	.word	0x00000002
        /*0030*/ 	.string	""
        /*0030*/ 	.string	"ptxas"
        /*0030*/ 	.string	"Cuda compilation tools, release 13.0, V13.0.88"
        /*0030*/ 	.string	"Build cuda_13.0.r13.0/compiler.36424714_0"
        /*0030*/ 	.string	"-arch sm_100 -m 64 "



//--------------------- .note.nv.cuinfo           --------------------------
	.section	.note.nv.cuinfo,"",@"SHT_NOTE"
	.sectionflags	@"SHF_NOTE_NV_CUINFO"
        /*0018*/ 	.short	0x0002
        /*001a*/ 	.short	0x0064
        /*001c*/ 	.short	0x0082
	.zero		2


//--------------------- .nv.info                  --------------------------
	.section	.nv.info,"",@"SHT_CUDA_INFO"
	.align	4


	//----- nvinfo : EIATTR_REGCOUNT
	.align		4
        /*0000*/ 	.byte	0x04, 0x2f
        /*0002*/ 	.short	(.L_1 - .L_0)
	.align		4
.L_0:
        /*0004*/ 	.word	index@(_Z9transformPKfPfii)
        /*0008*/ 	.word	0x0000000c


	//----- nvinfo : EIATTR_FRAME_SIZE
	.align		4
.L_1:
        /*000c*/ 	.byte	0x04, 0x11
        /*000e*/ 	.short	(.L_3 - .L_2)
	.align		4
.L_2:
        /*0010*/ 	.word	index@(_Z9transformPKfPfii)
        /*0014*/ 	.word	0x00000000


	//----- nvinfo : EIATTR_MIN_STACK_SIZE
	.align		4
.L_3:
        /*0018*/ 	.byte	0x04, 0x12
        /*001a*/ 	.short	(.L_5 - .L_4)
	.align		4
.L_4:
        /*001c*/ 	.word	index@(_Z9transformPKfPfii)
        /*0020*/ 	.word	0x00000000
.L_5:


//--------------------- .nv.compat                --------------------------
	.section	.nv.compat,"",@"SHT_CUDA_COMPAT_INFO"
	.align	4
        /*0000*/ 	.byte	0x02, 0x09, 0x00, 0x00, 0x02, 0x02, 0x01, 0x00, 0x02, 0x05, 0x05, 0x00, 0x03, 0x07, 0x01, 0x01
        /*0010*/ 	.byte	0x02, 0x03, 0x00, 0x00, 0x02, 0x06, 0x01, 0x00, 0x04, 0x0b, 0x08, 0x00, 0x09, 0x00, 0x00, 0x00
        /*0020*/ 	.byte	0x00, 0x00, 0x00, 0x00


//--------------------- .nv.info._Z9transformPKfPfii --------------------------
	.section	.nv.info._Z9transformPKfPfii,"",@"SHT_CUDA_INFO"
	.sectionflags	@""
	.align	4


	//----- nvinfo : EIATTR_CUDA_API_VERSION
	.align		4
        /*0000*/ 	.byte	0x04, 0x37
        /*0002*/ 	.short	(.L_7 - .L_6)
.L_6:
        /*0004*/ 	.word	0x00000082


	//----- nvinfo : EIATTR_KPARAM_INFO
	.align		4
.L_7:
        /*0008*/ 	.byte	0x04, 0x17
        /*000a*/ 	.short	(.L_9 - .L_8)
.L_8:
        /*000c*/ 	.word	0x00000000
        /*0010*/ 	.short	0x0003
        /*0012*/ 	.short	0x0014
        /*0014*/ 	.byte	0x00, 0xf0, 0x11, 0x00


	//----- nvinfo : EIATTR_KPARAM_INFO
	.align		4
.L_9:
        /*0018*/ 	.byte	0x04, 0x17
        /*001a*/ 	.short	(.L_11 - .L_10)
.L_10:
        /*001c*/ 	.word	0x00000000
        /*0020*/ 	.short	0x0002
        /*0022*/ 	.short	0x0010
        /*0024*/ 	.byte	0x00, 0xf0, 0x11, 0x00


	//----- nvinfo : EIATTR_KPARAM_INFO
	.align		4
.L_11:
        /*0028*/ 	.byte	0x04, 0x17
        /*002a*/ 	.short	(.L_13 - .L_12)
.L_12:
        /*002c*/ 	.word	0x00000000
        /*0030*/ 	.short	0x0001
        /*0032*/ 	.short	0x0008
        /*0034*/ 	.byte	0x00, 0xf5, 0x21, 0x00


	//----- nvinfo : EIATTR_KPARAM_INFO
	.align		4
.L_13:
        /*0038*/ 	.byte	0x04, 0x17
        /*003a*/ 	.short	(.L_15 - .L_14)
.L_14:
        /*003c*/ 	.word	0x00000000
        /*0040*/ 	.short	0x0000
        /*0042*/ 	.short	0x0000
        /*0044*/ 	.byte	0x00, 0xf5, 0x21, 0x00


	//----- nvinfo : EIATTR_SPARSE_MMA_MASK
	.align		4
.L_15:
        /*0048*/ 	.byte	0x03, 0x50
        /*004a*/ 	.short	0x0000


	//----- nvinfo : EIATTR_MAXREG_COUNT
	.align		4
        /*004c*/ 	.byte	0x03, 0x1b
        /*004e*/ 	.short	0x00ff


	//----- nvinfo : EIATTR_MERCURY_ISA_VERSION
	.align		4
        /*0050*/ 	.byte	0x03, 0x5f
        /*0052*/ 	.short	0x0101


	//----- nvinfo : EIATTR_VRC_CTA_INIT_COUNT
	.align		4
        /*0054*/ 	.byte	0x02, 0x4a
	.zero		1
	.zero		1


	//----- nvinfo : EIATTR_EXIT_INSTR_OFFSETS
	.align		4
        /*0058*/ 	.byte	0x04, 0x1c
        /*005a*/ 	.short	(.L_17 - .L_16)


	//   ....[0]....
.L_16:
        /*005c*/ 	.word	0x00000080


	//   ....[1]....
        /*0060*/ 	.word	0x00000120


	//----- nvinfo : EIATTR_CBANK_PARAM_SIZE
	.align		4
.L_17:
        /*0064*/ 	.byte	0x03, 0x19
        /*0066*/ 	.short	0x0018


	//----- nvinfo : EIATTR_PARAM_CBANK
	.align		4
        /*0068*/ 	.byte	0x04, 0x0a
        /*006a*/ 	.short	(.L_19 - .L_18)
	.align		4
.L_18:
        /*006c*/ 	.word	index@(.nv.constant0._Z9transformPKfPfii)
        /*0070*/ 	.short	0x0380
        /*0072*/ 	.short	0x0018


	//----- nvinfo : EIATTR_SW_WAR
	.align		4
.L_19:
        /*0074*/ 	.byte	0x04, 0x36
        /*0076*/ 	.short	(.L_21 - .L_20)
.L_20:
        /*0078*/ 	.word	0x00000008
.L_21:


//--------------------- .nv.callgraph             --------------------------
	.section	.nv.callgraph,"",@"SHT_CUDA_CALLGRAPH"
	.align	4
	.sectionentsize	8
	.align		4
        /*0000*/ 	.word	0x00000000
	.align		4
        /*0004*/ 	.word	0xffffffff
	.align		4
        /*0008*/ 	.word	0x00000000
	.align		4
        /*000c*/ 	.word	0xfffffffe
	.align		4
        /*0010*/ 	.word	0x00000000
	.align		4
        /*0014*/ 	.word	0xfffffffd
	.align		4
        /*0018*/ 	.word	0x00000000
	.align		4
        /*001c*/ 	.word	0xfffffffc


//--------------------- .text._Z9transformPKfPfii --------------------------
	.section	.text._Z9transformPKfPfii,"ax",@progbits
	.align	128
        .global         _Z9transformPKfPfii
        .type           _Z9transformPKfPfii,@function
        .size           _Z9transformPKfPfii,(.L_x_1 - _Z9transformPKfPfii)
        .other          _Z9transformPKfPfii,@"STO_CUDA_ENTRY STV_DEFAULT"
_Z9transformPKfPfii:
.text._Z9transformPKfPfii:
[----:B------:R-:W-:Y:S01]  /*0000*/  LDC R1, c[0x0][0x37c] ;  /* 0x0000df00ff017b82 */ /* 0x000fe20000000800 */
[----:B------:R-:W0:Y:S07]  /*0010*/  S2R R3, SR_TID.X ;  /* 0x0000000000037919 */ /* 0x000e2e0000002100 */
[----:B------:R-:W0:Y:S01]  /*0020*/  S2UR UR4, SR_CTAID.X ;  /* 0x00000000000479c3 */ /* 0x000e220000002500 */
[----:B------:R-:W1:Y:S07]  /*0030*/  LDCU.64 UR6, c[0x0][0x390] ;  /* 0x00007200ff0677ac */ /* 0x000e6e0008000a00 */
[----:B------:R-:W0:Y:S02]  /*0040*/  LDC R0, c[0x0][0x360] ;  /* 0x0000d800ff007b82 */ /* 0x000e240000000800 */
[----:B0-----:R-:W-:-:S05]  /*0050*/  IMAD R0, R0, UR4, R3 ;  /* 0x0000000400007c24 */ /* 0x001fca000f8e0203 */
[----:B-1----:R-:W-:-:S04]  /*0060*/  IADD3 R7, PT, PT, R0, UR7, RZ ;  /* 0x0000000700077c10 */ /* 0x002fc8000fffe0ff */
[----:B------:R-:W-:-:S13]  /*0070*/  ISETP.GE.AND P0, PT, R7, UR6, PT ;  /* 0x0000000607007c0c */ /* 0x000fda000bf06270 */
[----:B------:R-:W-:Y:S05]  /*0080*/  @P0 EXIT ;  /* 0x000000000000094d */ /* 0x000fea0003800000 */
[----:B------:R-:W0:Y:S01]  /*0090*/  LDC.64 R2, c[0x0][0x380] ;  /* 0x0000e000ff027b82 */ /* 0x000e220000000a00 */
[----:B------:R-:W1:Y:S07]  /*00a0*/  LDCU.64 UR4, c[0x0][0x358] ;  /* 0x00006b00ff0477ac */ /* 0x000e6e0008000a00 */
[----:B------:R-:W2:Y:S01]  /*00b0*/  LDC.64 R4, c[0x0][0x388] ;  /* 0x0000e200ff047b82 */ /* 0x000ea20000000a00 */
[----:B0-----:R-:W-:-:S06]  /*00c0*/  IMAD.WIDE R2, R7, 0x4, R2 ;  /* 0x0000000407027825 */ /* 0x001fcc00078e0202 */
[----:B-1----:R-:W3:Y:S01]  /*00d0*/  LDG.E R2, desc[UR4][R2.64] ;  /* 0x0000000402027981 */ /* 0x002ee2000c1e1900 */
[----:B------:R-:W-:Y:S02]  /*00e0*/  HFMA2 R9, -RZ, RZ, 2, 0 ;  /* 0x40000000ff097431 */ /* 0x000fe400000001ff */
[----:B--2---:R-:W-:-:S04]  /*00f0*/  IMAD.WIDE R4, R7, 0x4, R4 ;  /* 0x0000000407047825 */ /* 0x004fc800078e0204 */
[----:B---3--:R-:W-:-:S05]  /*0100*/  FFMA R7, R2, R9, 1 ;  /* 0x3f80000002077423 */ /* 0x008fca0000000009 */
[----:B------:R-:W-:Y:S01]  /*0110*/  STG.E desc[UR4][R4.64], R7 ;  /* 0x0000000704007986 */ /* 0x000fe2000c101904 */
[----:B------:R-:W-:Y:S05]  /*0120*/  EXIT ;  /* 0x000000000000794d */ /* 0x000fea0003800000 */
.L_x_0:
[----:B------:R-:W-:-:S00]  /*0130*/  BRA `(.L_x_0) ;  /* 0xfffffffc00fc7947 */ /* 0x000fc0000383ffff */
[----:B------:R-:W-:-:S00]  /*0140*/  NOP ;  /* 0x0000000000007918 */ /* 0x000fc00000000000 */
        /* <DEDUP_REMOVED lines=11> */
.L_x_1:


//--------------------- .nv.shared.reserved.0     --------------------------
	.section	.nv.shared.reserved.0,"aw",@nobits
	.weak		__nv_reservedSMEM_offset_0_alias
	.size		__nv_reservedSMEM_offset_0_alias, 0, 64
	.other		__nv_reservedSMEM_offset_0_alias,@"STO_CUDA_RESERVED_SHARED STV_DEFAULT"
__nv_reservedSMEM_offset_0_alias:
	.zero		0
	.zero		64


//--------------------- .nv.constant0._Z9transformPKfPfii --------------------------
	.section	.nv.constant0._Z9transformPKfPfii,"a",@progbits
	.sectionflags	@""
	.align	4
.nv.constant0._Z9transformPKfPfii:
	.zero		920


//--------------------- SYMBOLS --------------------------

	.type		.nv.reservedSmem.offset0,@object
	.size		.nv.reservedSmem.offset0,0x4
